	.headerflags	@"EF_CUDA_TEXMODE_UNIFIED EF_CUDA_64BIT_ADDRESS EF_CUDA_ACCELERATORS EF_CUDA_SM90 EF_CUDA_VIRTUAL_SM(EF_CUDA_SM90)"
	.elftype	@"ET_EXEC"


//--------------------- .nv.info                  --------------------------
	.section	.nv.info,"",@"SHT_CUDA_INFO"
	.align	4


	//----- nvinfo : EIATTR_REGCOUNT
	.align		4
        /*0000*/ 	.byte	0x04, 0x2f
        /*0002*/ 	.short	(.L_2 - .L_1)
	.align		4
.L_1:
        /*0004*/ 	.word	index@(triton_)
        /*0008*/ 	.word	0x0000002e


	//----- nvinfo : EIATTR_MIN_STACK_SIZE
	.align		4
.L_2:
        /*000c*/ 	.byte	0x04, 0x12
        /*000e*/ 	.short	(.L_4 - .L_3)
	.align		4
.L_3:
        /*0010*/ 	.word	index@(triton_)
        /*0014*/ 	.word	0x00000000


	//----- nvinfo : EIATTR_FRAME_SIZE
	.align		4
.L_4:
        /*0018*/ 	.byte	0x04, 0x11
        /*001a*/ 	.short	(.L_6 - .L_5)
	.align		4
.L_5:
        /*001c*/ 	.word	index@(triton_)
        /*0020*/ 	.word	0x00000000


	//----- nvinfo : EIATTR_MIN_STACK_SIZE
	.align		4
.L_6:
        /*0024*/ 	.byte	0x04, 0x12
        /*0026*/ 	.short	(.L_8 - .L_7)
	.align		4
.L_7:
        /*0028*/ 	.word	index@(triton_)
        /*002c*/ 	.word	0x00000000
.L_8:


//--------------------- .nv.info.triton_          --------------------------
	.section	.nv.info.triton_,"",@"SHT_CUDA_INFO"
	.sectionflags	@""
	.align	4


	//----- nvinfo : EIATTR_CUDA_API_VERSION
	.align		4
        /*0000*/ 	.byte	0x04, 0x37
        /*0002*/ 	.short	(.L_10 - .L_9)
.L_9:
        /*0004*/ 	.word	0x0000007c


	//----- nvinfo : EIATTR_KPARAM_INFO
	.align		4
.L_10:
        /*0008*/ 	.byte	0x04, 0x17
        /*000a*/ 	.short	(.L_12 - .L_11)
.L_11:
        /*000c*/ 	.word	0x00000000
        /*0010*/ 	.short	0x0008
        /*0012*/ 	.short	0x003c
        /*0014*/ 	.byte	0x00, 0xf0, 0x11, 0x00


	//----- nvinfo : EIATTR_KPARAM_INFO
	.align		4
.L_12:
        /*0018*/ 	.byte	0x04, 0x17
        /*001a*/ 	.short	(.L_14 - .L_13)
.L_13:
        /*001c*/ 	.word	0x00000000
        /*0020*/ 	.short	0x0007
        /*0022*/ 	.short	0x0038
        /*0024*/ 	.byte	0x00, 0xf0, 0x11, 0x00


	//----- nvinfo : EIATTR_KPARAM_INFO
	.align		4
.L_14:
        /*0028*/ 	.byte	0x04, 0x17
        /*002a*/ 	.short	(.L_16 - .L_15)
.L_15:
        /*002c*/ 	.word	0x00000000
        /*0030*/ 	.short	0x0006
        /*0032*/ 	.short	0x0030
        /*0034*/ 	.byte	0x00, 0xf0, 0x21, 0x00


	//----- nvinfo : EIATTR_KPARAM_INFO
	.align		4
.L_16:
        /*0038*/ 	.byte	0x04, 0x17
        /*003a*/ 	.short	(.L_18 - .L_17)
.L_17:
        /*003c*/ 	.word	0x00000000
        /*0040*/ 	.short	0x0005
        /*0042*/ 	.short	0x0028
        /*0044*/ 	.byte	0x00, 0xf0, 0x21, 0x00


	//----- nvinfo : EIATTR_KPARAM_INFO
	.align		4
.L_18:
        /*0048*/ 	.byte	0x04, 0x17
        /*004a*/ 	.short	(.L_20 - .L_19)
.L_19:
        /*004c*/ 	.word	0x00000000
        /*0050*/ 	.short	0x0004
        /*0052*/ 	.short	0x0020
        /*0054*/ 	.byte	0x00, 0xf0, 0x21, 0x00


	//----- nvinfo : EIATTR_KPARAM_INFO
	.align		4
.L_20:
        /*0058*/ 	.byte	0x04, 0x17
        /*005a*/ 	.short	(.L_22 - .L_21)
.L_21:
        /*005c*/ 	.word	0x00000000
        /*0060*/ 	.short	0x0003
        /*0062*/ 	.short	0x0018
        /*0064*/ 	.byte	0x00, 0xf0, 0x21, 0x00


	//----- nvinfo : EIATTR_KPARAM_INFO
	.align		4
.L_22:
        /*0068*/ 	.byte	0x04, 0x17
        /*006a*/ 	.short	(.L_24 - .L_23)
.L_23:
        /*006c*/ 	.word	0x00000000
        /*0070*/ 	.short	0x0002
        /*0072*/ 	.short	0x0010
        /*0074*/ 	.byte	0x00, 0xf0, 0x21, 0x00


	//----- nvinfo : EIATTR_KPARAM_INFO
	.align		4
.L_24:
        /*0078*/ 	.byte	0x04, 0x17
        /*007a*/ 	.short	(.L_26 - .L_25)
.L_25:
        /*007c*/ 	.word	0x00000000
        /*0080*/ 	.short	0x0001
        /*0082*/ 	.short	0x0008
        /*0084*/ 	.byte	0x00, 0xf0, 0x21, 0x00


	//----- nvinfo : EIATTR_KPARAM_INFO
	.align		4
.L_26:
        /*0088*/ 	.byte	0x04, 0x17
        /*008a*/ 	.short	(.L_28 - .L_27)
.L_27:
        /*008c*/ 	.word	0x00000000
        /*0090*/ 	.short	0x0000
        /*0092*/ 	.short	0x0000
        /*0094*/ 	.byte	0x00, 0xf0, 0x21, 0x00


	//----- nvinfo : EIATTR_SPARSE_MMA_MASK
	.align		4
.L_28:
        /*0098*/ 	.byte	0x03, 0x50
        /*009a*/ 	.short	0x0000


	//----- nvinfo : EIATTR_MAXREG_COUNT
	.align		4
        /*009c*/ 	.byte	0x03, 0x1b
        /*009e*/ 	.short	0x00ff


	//----- nvinfo : EIATTR_COOP_GROUP_MASK_REGIDS
	.align		4
        /*00a0*/ 	.byte	0x04, 0x29
        /*00a2*/ 	.short	(.L_30 - .L_29)


	//   ....[0]....
.L_29:
        /*00a4*/ 	.word	0xffffffff


	//   ....[1]....
        /*00a8*/ 	.word	0xffffffff


	//   ....[2]....
        /*00ac*/ 	.word	0xffffffff


	//----- nvinfo : EIATTR_COOP_GROUP_INSTR_OFFSETS
	.align		4
.L_30:
        /*00b0*/ 	.byte	0x04, 0x28
        /*00b2*/ 	.short	(.L_32 - .L_31)


	//   ....[0]....
.L_31:
        /*00b4*/ 	.word	0x00000e60


	//   ....[1]....
        /*00b8*/ 	.word	0x00001090


	//   ....[2]....
        /*00bc*/ 	.word	0x000010f0


	//----- nvinfo : EIATTR_EXIT_INSTR_OFFSETS
	.align		4
.L_32:
        /*00c0*/ 	.byte	0x04, 0x1c
        /*00c2*/ 	.short	(.L_34 - .L_33)


	//   ....[0]....
.L_33:
        /*00c4*/ 	.word	0x00001710


	//----- nvinfo : EIATTR_MAX_THREADS
	.align		4
.L_34:
        /*00c8*/ 	.byte	0x04, 0x05
        /*00ca*/ 	.short	(.L_36 - .L_35)
.L_35:
        /*00cc*/ 	.word	0x00000080
        /*00d0*/ 	.word	0x00000001
        /*00d4*/ 	.word	0x00000001


	//----- nvinfo : EIATTR_CBANK_PARAM_SIZE
	.align		4
.L_36:
        /*00d8*/ 	.byte	0x03, 0x19
        /*00da*/ 	.short	0x0040


	//----- nvinfo : EIATTR_PARAM_CBANK
	.align		4
        /*00dc*/ 	.byte	0x04, 0x0a
        /*00de*/ 	.short	(.L_38 - .L_37)
	.align		4
.L_37:
        /*00e0*/ 	.word	index@(.nv.constant0.triton_)
        /*00e4*/ 	.short	0x0210
        /*00e6*/ 	.short	0x0040


	//----- nvinfo : EIATTR_SW_WAR
	.align		4
.L_38:
        /*00e8*/ 	.byte	0x04, 0x36
        /*00ea*/ 	.short	(.L_40 - .L_39)
.L_39:
        /*00ec*/ 	.word	0x00000008
.L_40:


//--------------------- .nv.callgraph             --------------------------
	.section	.nv.callgraph,"",@"SHT_CUDA_CALLGRAPH"
	.align	4
	.sectionentsize	8
	.align		4
        /*0000*/ 	.word	0x00000000
	.align		4
        /*0004*/ 	.word	0xffffffff
	.align		4
        /*0008*/ 	.word	0x00000000
	.align		4
        /*000c*/ 	.word	0xfffffffe
	.align		4
        /*0010*/ 	.word	0x00000000
	.align		4
        /*0014*/ 	.word	0xfffffffd
	.align		4
        /*0018*/ 	.word	0x00000000
	.align		4
        /*001c*/ 	.word	0xfffffffc


//--------------------- .nv.constant4             --------------------------
	.section	.nv.constant4,"a",@progbits
	.align	8
	.align		8
.nv.constant4:
        /*0000*/ 	.dword	_$_str


//--------------------- .text.triton_             --------------------------
	.section	.text.triton_,"ax",@progbits
	.align	128
        .global         triton_
        .type           triton_,@function
        .size           triton_,(.L_x_4 - triton_)
        .other          triton_,@"STO_CUDA_ENTRY STV_DEFAULT"
triton_:
.text.triton_:
[----:B------:R-:W0:Y:S02]  /*0000*/  LDC R1, c[0x0][0x28] ;  /* 0x00000a00ff017b82 */ /* 0x000e240000000800 */
[----:B------:R-:W1:Y:S01]  /*0010*/  S2R R8, SR_TID.X ;  /* 0x0000000000087919 */ /* 0x000e620000002100 */
[----:B------:R-:W-:Y:S01]  /*0020*/  ULDC UR4, c[0x0][0x248] ;  /* 0x0000920000047ab9 */ /* 0x000fe20000000800 */
[----:B------:R-:W-:Y:S01]  /*0030*/  ULDC.64 UR8, c[0x0][0x238] ;  /* 0x00008e0000087ab9 */ /* 0x000fe20000000a00 */
[----:B------:R-:W-:Y:S01]  /*0040*/  ULDC.64 UR10, c[0x0][0x220] ;  /* 0x00008800000a7ab9 */ /* 0x000fe20000000a00 */
[----:B------:R-:W2:Y:S01]  /*0050*/  S2R R4, SR_CTAID.X ;  /* 0x0000000000047919 */ /* 0x000ea20000002500 */
[----:B------:R-:W-:Y:S01]  /*0060*/  ULDC.64 UR6, c[0x0][0x228] ;  /* 0x00008a0000067ab9 */ /* 0x000fe20000000a00 */
[----:B------:R-:W-:Y:S02]  /*0070*/  CS2R R10, SRZ ;  /* 0x00000000000a7805 */ /* 0x000fe4000001ff00 */
[----:B------:R-:W-:Y:S02]  /*0080*/  CS2R R12, SRZ ;  /* 0x00000000000c7805 */ /* 0x000fe4000001ff00 */
[----:B------:R-:W-:-:S02]  /*0090*/  CS2R R14, SRZ ;  /* 0x00000000000e7805 */ /* 0x000fc4000001ff00 */
[----:B------:R-:W-:Y:S02]  /*00a0*/  CS2R R30, SRZ ;  /* 0x00000000001e7805 */ /* 0x000fe4000001ff00 */
[----:B------:R-:W-:Y:S02]  /*00b0*/  CS2R R32, SRZ ;  /* 0x0000000000207805 */ /* 0x000fe4000001ff00 */
[----:B------:R-:W-:Y:S01]  /*00c0*/  CS2R R34, SRZ ;  /* 0x0000000000227805 */ /* 0x000fe2000001ff00 */
[----:B------:R-:W-:Y:S01]  /*00d0*/  IMAD.MOV.U32 R36, RZ, RZ, RZ ;  /* 0x000000ffff247224 */ /* 0x000fe200078e00ff */
[----:B-1----:R-:W-:Y:S01]  /*00e0*/  SHF.R.U32.HI R3, RZ, 0x1, R8 ;  /* 0x00000001ff037819 */ /* 0x002fe20000011608 */
[C---:B------:R-:W-:Y:S01]  /*00f0*/  IMAD.SHL.U32 R2, R8.reuse, 0x4, RZ ;  /* 0x0000000408027824 */ /* 0x040fe200078e00ff */
[----:B------:R-:W-:Y:S02]  /*0100*/  LOP3.LUT R8, R8, 0x1, RZ, 0xc0, !PT ;  /* 0x0000000108087812 */ /* 0x000fe400078ec0ff */
[----:B--2---:R-:W-:-:S02]  /*0110*/  SHF.L.U32 R0, R4, 0x6, RZ ;  /* 0x0000000604007819 */ /* 0x004fc400000006ff */
[----:B------:R-:W-:Y:S01]  /*0120*/  SGXT.U32 R3, R3, 0x6 ;  /* 0x000000060303781a */ /* 0x000fe20000000000 */
[----:B------:R-:W-:Y:S01]  /*0130*/  IMAD.WIDE.U32 R8, R8, 0x8, RZ ;  /* 0x0000000808087825 */ /* 0x000fe200078e00ff */
[----:B------:R-:W-:Y:S02]  /*0140*/  LOP3.LUT R2, R2, 0x4, RZ, 0xc0, !PT ;  /* 0x0000000402027812 */ /* 0x000fe400078ec0ff */
[-C--:B------:R-:W-:Y:S02]  /*0150*/  LOP3.LUT R0, R0, R3.reuse, RZ, 0xfc, !PT ;  /* 0x0000000300007212 */ /* 0x080fe400078efcff */
[----:B------:R-:W-:Y:S02]  /*0160*/  LEA R3, R4, R3, 0x6 ;  /* 0x0000000304037211 */ /* 0x000fe400078e30ff */
[----:B------:R-:W-:Y:S01]  /*0170*/  ISETP.GE.AND P0, PT, R0, UR4, PT ;  /* 0x0000000400007c0c */ /* 0x000fe2000bf06270 */
[----:B------:R-:W-:Y:S01]  /*0180*/  ULDC.64 UR4, c[0x0][0x230] ;  /* 0x00008c0000047ab9 */ /* 0x000fe20000000a00 */
[----:B------:R-:W-:Y:S01]  /*0190*/  IADD3 R4, P4, R8, UR10, RZ ;  /* 0x0000000a08047c10 */ /* 0x000fe2000ff9e0ff */
[----:B------:R-:W-:Y:S01]  /*01a0*/  IMAD R0, R3, 0xc00, R2 ;  /* 0x00000c0003007824 */ /* 0x000fe200078e0202 */
[----:B------:R-:W-:-:S02]  /*01b0*/  LOP3.LUT R3, R8, 0x3000, RZ, 0xfc, !PT ;  /* 0x0000300008037812 */ /* 0x000fc400078efcff */
[----:B------:R-:W-:Y:S02]  /*01c0*/  IADD3 R2, P3, R8, UR8, RZ ;  /* 0x0000000808027c10 */ /* 0x000fe4000ff7e0ff */
[----:B------:R-:W-:Y:S02]  /*01d0*/  IADD3 R6, P1, R3, UR4, RZ ;  /* 0x0000000403067c10 */ /* 0x000fe4000ff3e0ff */
[----:B------:R-:W-:Y:S02]  /*01e0*/  IADD3 R8, P2, R3, UR6, RZ ;  /* 0x0000000603087c10 */ /* 0x000fe4000ff5e0ff */
[----:B------:R-:W-:Y:S02]  /*01f0*/  IADD3.X R3, R9, UR9, RZ, P3, !PT ;  /* 0x0000000909037c10 */ /* 0x000fe40009ffe4ff */
[----:B------:R-:W-:Y:S02]  /*0200*/  IADD3.X R5, R9, UR11, RZ, P4, !PT ;  /* 0x0000000b09057c10 */ /* 0x000fe4000a7fe4ff */
[----:B------:R-:W-:Y:S01]  /*0210*/  IADD3.X R7, R9, UR5, RZ, P1, !PT ;  /* 0x0000000509077c10 */ /* 0x000fe20008ffe4ff */
[----:B------:R-:W-:Y:S01]  /*0220*/  ULDC.64 UR4, c[0x0][0x208] ;  /* 0x0000820000047ab9 */ /* 0x000fe20000000a00 */
[----:B------:R-:W-:-:S07]  /*0230*/  IADD3.X R9, R9, UR7, RZ, P2, !PT ;  /* 0x0000000709097c10 */ /* 0x000fce00097fe4ff */
.L_x_1:
[----:B------:R-:W1:Y:S01]  /*0240*/  LDC.64 R28, c[0x0][0x218] ;  /* 0x00008600ff1c7b82 */ /* 0x000e620000000a00 */
[----:B------:R-:W-:Y:S02]  /*0250*/  IADD3 R23, R0, R33, RZ ;  /* 0x0000002100177210 */ /* 0x000fe40007ffe0ff */
[----:B------:R-:W-:Y:S01]  /*0260*/  CS2R R26, SRZ ;  /* 0x00000000001a7805 */ /* 0x000fe2000001ff00 */
[----:B------:R-:W2:Y:S04]  /*0270*/  LDG.E.EL.64 R20, desc[UR4][R4.64] ;  /* 0x0000000404147981 */ /* 0x000ea8000c2e1b00 */
[----:B------:R-:W3:Y:S01]  /*0280*/  LDG.E.EL.64 R24, desc[UR4][R8.64] ;  /* 0x0000000408187981 */ /* 0x000ee2000c2e1b00 */
[----:B------:R-:W4:Y:S03]  /*0290*/  LDC.64 R16, c[0x0][0x210] ;  /* 0x00008400ff107b82 */ /* 0x000f260000000a00 */
[----:B------:R-:W5:Y:S01]  /*02a0*/  LDG.E.EL.64 R18, desc[UR4][R6.64] ;  /* 0x0000000406127981 */ /* 0x000f62000c2e1b00 */
[----:B-1----:R-:W-:-:S05]  /*02b0*/  IMAD.WIDE R28, R23, 0x2, R28 ;  /* 0x00000002171c7825 */ /* 0x002fca00078e021c */
[----:B------:R-:W3:Y:S01]  /*02c0*/  @!P0 LDG.E.EF.64 R26, desc[UR4][R28.64] ;  /* 0x000000041c1a8981 */ /* 0x000ee2000c0e1b00 */
[----:B----4-:R-:W-:Y:S01]  /*02d0*/  IMAD.WIDE R16, R23, 0x2, R16 ;  /* 0x0000000217107825 */ /* 0x010fe200078e0210 */
[----:B------:R-:W-:-:S06]  /*02e0*/  CS2R R22, SRZ ;  /* 0x0000000000167805 */ /* 0x000fcc000001ff00 */
[----:B------:R-:W4:Y:S04]  /*02f0*/  @!P0 LDG.E.EF.64 R22, desc[UR4][R16.64] ;  /* 0x0000000410168981 */ /* 0x000f28000c0e1b00 */
[----:B------:R-:W4:Y:S01]  /*0300*/  LDG.E.EL.64 R28, desc[UR4][R2.64] ;  /* 0x00000004021c7981 */ /* 0x000f22000c2e1b00 */
[----:B------:R-:W-:Y:S02]  /*0310*/  ISETP.NE.AND P1, PT, R33, RZ, PT ;  /* 0x000000ff2100720c */ /* 0x000fe40003f25270 */
[----:B--2---:R-:W-:Y:S02]  /*0320*/  PRMT R39, R20, 0x7632, R39 ;  /* 0x0000763214277816 */ /* 0x004fe40000000027 */
[----:B------:R-:W-:Y:S02]  /*0330*/  PRMT R40, R21, 0x7632, R40 ;  /* 0x0000763215287816 */ /* 0x000fe40000000028 */
[----:B---3--:R-:W-:Y:S01]  /*0340*/  SEL R37, R26, RZ, !P0 ;  /* 0x000000ff1a257207 */ /* 0x008fe20004000000 */
[----:B------:R-:W-:Y:S01]  /*0350*/  IMAD.U32 R26, R20, 0x10000, RZ ;  /* 0x00010000141a7824 */ /* 0x000fe200078e00ff */
[----:B------:R-:W-:Y:S01]  /*0360*/  SEL R38, R27, RZ, !P0 ;  /* 0x000000ff1b267207 */ /* 0x000fe20004000000 */
[----:B------:R-:W-:Y:S01]  /*0370*/  IMAD.U32 R20, R39, 0x10000, RZ ;  /* 0x0001000027147824 */ /* 0x000fe200078e00ff */
[----:B------:R-:W-:-:S02]  /*0380*/  SHF.L.U32 R27, R21, 0x10, RZ ;  /* 0x00000010151b7819 */ /* 0x000fc400000006ff */
[C---:B------:R-:W-:Y:S02]  /*0390*/  PRMT R39, R37.reuse, 0x7632, R39 ;  /* 0x0000763225277816 */ /* 0x040fe40000000027 */
[----:B------:R-:W-:Y:S02]  /*03a0*/  SHF.L.U32 R21, R40, 0x10, RZ ;  /* 0x0000001028157819 */ /* 0x000fe400000006ff */
[C---:B------:R-:W-:Y:S01]  /*03b0*/  PRMT R40, R38.reuse, 0x7632, R40 ;  /* 0x0000763226287816 */ /* 0x040fe20000000028 */
[----:B------:R-:W-:Y:S01]  /*03c0*/  IMAD.U32 R37, R37, 0x10000, RZ ;  /* 0x0001000025257824 */ /* 0x000fe200078e00ff */
[----:B------:R-:W-:Y:S01]  /*03d0*/  SHF.L.U32 R38, R38, 0x10, RZ ;  /* 0x0000001026267819 */ /* 0x000fe200000006ff */
[----:B------:R-:W-:Y:S01]  /*03e0*/  IMAD.U32 R39, R39, 0x10000, RZ ;  /* 0x0001000027277824 */ /* 0x000fe200078e00ff */
[----:B------:R-:W-:Y:S01]  /*03f0*/  SHF.L.U32 R40, R40, 0x10, RZ ;  /* 0x0000001028287819 */ /* 0x000fe200000006ff */
[----:B------:R-:W-:Y:S01]  /*0400*/  FADD R26, R37, R26 ;  /* 0x0000001a251a7221 */ /* 0x000fe20000000000 */
[----:B------:R-:W-:-:S02]  /*0410*/  IMAD.U32 R37, R24, 0x10000, RZ ;  /* 0x0001000018257824 */ /* 0x000fc400078e00ff */
[----:B------:R-:W-:Y:S01]  /*0420*/  FADD R27, R38, R27 ;  /* 0x0000001b261b7221 */ /* 0x000fe20000000000 */
[----:B------:R-:W-:Y:S01]  /*0430*/  FADD R20, R39, R20 ;  /* 0x0000001427147221 */ /* 0x000fe20000000000 */
[----:B------:R-:W-:Y:S02]  /*0440*/  PRMT R38, R24, 0x7632, R38 ;  /* 0x0000763218267816 */ /* 0x000fe40000000026 */
[C---:B------:R-:W-:Y:S02]  /*0450*/  PRMT R39, R25.reuse, 0x7632, R39 ;  /* 0x0000763219277816 */ /* 0x040fe40000000027 */
[----:B------:R-:W-:Y:S02]  /*0460*/  SHF.L.U32 R24, R25, 0x10, RZ ;  /* 0x0000001019187819 */ /* 0x000fe400000006ff */
[----:B-----5:R-:W-:Y:S01]  /*0470*/  PRMT R25, R18, 0x7632, R25 ;  /* 0x0000763212197816 */ /* 0x020fe20000000019 */
[----:B------:R-:W-:Y:S01]  /*0480*/  FADD R21, R40, R21 ;  /* 0x0000001528157221 */ /* 0x000fe20000000000 */
[----:B------:R-:W-:Y:S01]  /*0490*/  IMAD.U32 R40, R18, 0x10000, RZ ;  /* 0x0001000012287824 */ /* 0x000fe200078e00ff */
[----:B------:R-:W-:Y:S01]  /*04a0*/  PRMT R18, R19, 0x7632, R18 ;  /* 0x0000763213127816 */ /* 0x000fe20000000012 */
[----:B------:R-:W-:-:S02]  /*04b0*/  IMAD.U32 R38, R38, 0x10000, RZ ;  /* 0x0001000026267824 */ /* 0x000fc400078e00ff */
[----:B------:R-:W-:Y:S01]  /*04c0*/  IMAD.U32 R25, R25, 0x10000, RZ ;  /* 0x0001000019197824 */ /* 0x000fe200078e00ff */
[----:B------:R-:W-:Y:S02]  /*04d0*/  SHF.L.U32 R19, R19, 0x10, RZ ;  /* 0x0000001013137819 */ /* 0x000fe400000006ff */
[----:B------:R-:W-:Y:S01]  /*04e0*/  SHF.L.U32 R39, R39, 0x10, RZ ;  /* 0x0000001027277819 */ /* 0x000fe200000006ff */
[----:B------:R-:W-:Y:S01]  /*04f0*/  FADD R25, R38, R25 ;  /* 0x0000001926197221 */ /* 0x000fe20000000000 */
[----:B------:R-:W-:Y:S02]  /*0500*/  SHF.L.U32 R18, R18, 0x10, RZ ;  /* 0x0000001012127819 */ /* 0x000fe400000006ff */
[----:B----4-:R-:W-:Y:S02]  /*0510*/  SEL R38, R23, RZ, !P0 ;  /* 0x000000ff17267207 */ /* 0x010fe40004000000 */
[----:B------:R-:W-:Y:S01]  /*0520*/  SEL R22, R22, RZ, !P0 ;  /* 0x000000ff16167207 */ /* 0x000fe20004000000 */
[----:B------:R-:W-:Y:S01]  /*0530*/  FADD R37, R37, R40 ;  /* 0x0000002825257221 */ /* 0x000fe20000000000 */
[----:B------:R-:W-:Y:S01]  /*0540*/  FADD R24, R24, R19 ;  /* 0x0000001318187221 */ /* 0x000fe20000000000 */
[----:B------:R-:W-:Y:S01]  /*0550*/  FADD R18, R39, R18 ;  /* 0x0000001227127221 */ /* 0x000fe20000000000 */
[----:B------:R-:W-:-:S02]  /*0560*/  PRMT R23, R29, 0x7632, R23 ;  /* 0x000076321d177816 */ /* 0x000fc40000000017 */
[----:B------:R-:W-:Y:S02]  /*0570*/  PRMT R40, R38, 0x7632, R40 ;  /* 0x0000763226287816 */ /* 0x000fe40000000028 */
[----:B------:R-:W-:Y:S02]  /*0580*/  PRMT R19, R28, 0x7632, R19 ;  /* 0x000076321c137816 */ /* 0x000fe40000000013 */
[----:B------:R-:W-:Y:S01]  /*0590*/  PRMT R39, R22, 0x7632, R39 ;  /* 0x0000763216277816 */ /* 0x000fe20000000027 */
[----:B------:R-:W-:Y:S01]  /*05a0*/  IMAD.U32 R38, R38, 0x10000, RZ ;  /* 0x0001000026267824 */ /* 0x000fe200078e00ff */
[----:B------:R-:W-:Y:S01]  /*05b0*/  SHF.L.U32 R29, R29, 0x10, RZ ;  /* 0x000000101d1d7819 */ /* 0x000fe200000006ff */
[----:B------:R-:W-:Y:S01]  /*05c0*/  IMAD.U32 R40, R40, 0x10000, RZ ;  /* 0x0001000028287824 */ /* 0x000fe200078e00ff */
[----:B------:R-:W-:Y:S02]  /*05d0*/  SHF.L.U32 R23, R23, 0x10, RZ ;  /* 0x0000001017177819 */ /* 0x000fe400000006ff */
[----:B------:R-:W-:Y:S01]  /*05e0*/  SHF.L.U32 R41, R22, 0x10, RZ ;  /* 0x0000001016297819 */ /* 0x000fe200000006ff */
[----:B------:R-:W-:Y:S01]  /*05f0*/  IMAD.U32 R28, R28, 0x10000, RZ ;  /* 0x000100001c1c7824 */ /* 0x000fe200078e00ff */
[----:B------:R-:W-:Y:S01]  /*0600*/  SHF.L.U32 R22, R39, 0x10, RZ ;  /* 0x0000001027167819 */ /* 0x000fe200000006ff */
[----:B------:R-:W-:-:S02]  /*0610*/  IMAD.U32 R19, R19, 0x10000, RZ ;  /* 0x0001000013137824 */ /* 0x000fc400078e00ff */
[----:B------:R-:W-:Y:S01]  /*0620*/  FADD R29, R38, R29 ;  /* 0x0000001d261d7221 */ /* 0x000fe20000000000 */
[----:B------:R-:W-:Y:S01]  /*0630*/  FADD R40, R40, R23 ;  /* 0x0000001728287221 */ /* 0x000fe20000000000 */
[----:B------:R-:W-:Y:S01]  /*0640*/  FADD R28, R41, R28 ;  /* 0x0000001c291c7221 */ /* 0x000fe20000000000 */
[----:B------:R-:W-:Y:S01]  /*0650*/  FADD R22, R22, R19 ;  /* 0x0000001316167221 */ /* 0x000fe20000000000 */
[----:B------:R-:W-:Y:S01]  /*0660*/  FFMA R19, R24, R29, R27 ;  /* 0x0000001d18137223 */ /* 0x000fe2000000001b */
[----:B------:R-:W-:Y:S01]  /*0670*/  FFMA R21, R18, R40, R21 ;  /* 0x0000002812157223 */ /* 0x000fe20000000015 */
[----:B------:R-:W-:Y:S01]  /*0680*/  FFMA R23, R37, R28, R26 ;  /* 0x0000001c25177223 */ /* 0x000fe2000000001a */
[----:B------:R-:W-:Y:S01]  /*0690*/  FFMA R18, R25, R22, R20 ;  /* 0x0000001619127223 */ /* 0x000fe20000000014 */
[----:B------:R-:W-:Y:S02]  /*06a0*/  HFMA2.MMA R37, -RZ, RZ, 0, 0 ;  /* 0x00000000ff257435 */ /* 0x000fe400000001ff */
[----:B------:R-:W-:Y:S01]  /*06b0*/  HFMA2.MMA R22, -RZ, RZ, 1.875, 0 ;  /* 0x3f800000ff167435 */ /* 0x000fe200000001ff */
[----:B------:R-:W-:Y:S01]  /*06c0*/  IMAD.MOV.U32 R25, RZ, RZ, 0x3f800000 ;  /* 0x3f800000ff197424 */ /* 0x000fe200078e00ff */
[----:B------:R-:W-:Y:S01]  /*06d0*/  CS2R R38, SRZ ;  /* 0x0000000000267805 */ /* 0x000fe2000001ff00 */
[----:B------:R-:W-:Y:S01]  /*06e0*/  IMAD.MOV.U32 R40, RZ, RZ, RZ ;  /* 0x000000ffff287224 */ /* 0x000fe200078e00ff */
[----:B------:R-:W-:Y:S01]  /*06f0*/  MOV R20, 0x3f800000 ;  /* 0x3f80000000147802 */ /* 0x000fe20000000f00 */
[----:B------:R-:W-:Y:S01]  /*0700*/  IMAD.MOV.U32 R27, RZ, RZ, 0x3f800000 ;  /* 0x3f800000ff1b7424 */ /* 0x000fe200078e00ff */
[----:B------:R-:W-:Y:S01]  /*0710*/  MOV R26, R19 ;  /* 0x00000013001a7202 */ /* 0x000fe20000000f00 */
[----:B------:R-:W-:Y:S01]  /*0720*/  IMAD.MOV.U32 R24, RZ, RZ, R23 ;  /* 0x000000ffff187224 */ /* 0x000fe200078e0017 */
[----:B------:R-:W-:Y:S01]  /*0730*/  MOV R29, R21 ;  /* 0x00000015001d7202 */ /* 0x000fe20000000f00 */
[----:B------:R-:W-:Y:S01]  /*0740*/  IMAD.MOV.U32 R28, RZ, RZ, R18 ;  /* 0x000000ffff1c7224 */ /* 0x000fe200078e0012 */
[----:B------:R-:W-:Y:S06]  /*0750*/  @!P1 BRA `(.L_x_0) ;  /* 0x0000000000e09947 */ /* 0x000fec0003800000 */
[----:B------:R-:W-:Y:S01]  /*0760*/  FADD R25, R10, 1 ;  /* 0x3f8000000a197421 */ /* 0x000fe20000000000 */
[----:B------:R-:W-:Y:S01]  /*0770*/  FADD R20, R11, 1 ;  /* 0x3f8000000b147421 */ /* 0x000fe20000000000 */
[----:B------:R-:W-:Y:S01]  /*0780*/  FADD R37, R23, -R32 ;  /* 0x8000002017257221 */ /* 0x000fe20000000000 */
[----:B------:R-:W-:Y:S01]  /*0790*/  FADD R38, R18, -R35 ;  /* 0x8000002312267221 */ /* 0x000fe20000000000 */
[C---:B------:R-:W-:Y:S01]  /*07a0*/  FMUL R22, R25.reuse, 0.25 ;  /* 0x3e80000019167820 */ /* 0x040fe20000400000 */
[C---:B------:R-:W-:Y:S01]  /*07b0*/  FSETP.GEU.AND P1, PT, |R25|.reuse, 1.175494350822287508e-38, PT ;  /* 0x008000001900780b */ /* 0x040fe20003f2e200 */
[C---:B------:R-:W-:Y:S01]  /*07c0*/  FMUL R27, R20.reuse, 0.25 ;  /* 0x3e800000141b7820 */ /* 0x040fe20000400000 */
[----:B------:R-:W-:Y:S01]  /*07d0*/  FSETP.GT.AND P5, PT, |R25|, 8.50705917302346158658e+37, PT ;  /* 0x7e8000001900780b */ /* 0x000fe20003fa4200 */
[----:B------:R-:W-:Y:S01]  /*07e0*/  FMUL R26, R37, 0.25 ;  /* 0x3e800000251a7820 */ /* 0x000fe20000400000 */
[----:B------:R-:W-:Y:S01]  /*07f0*/  FSETP.GEU.AND P2, PT, |R20|, 1.175494350822287508e-38, PT ;  /* 0x008000001400780b */ /* 0x000fe20003f4e200 */
[----:B------:R-:W-:Y:S01]  /*0800*/  FMUL R39, R38, 0.25 ;  /* 0x3e80000026277820 */ /* 0x000fe20000400000 */
[----:B------:R-:W-:Y:S01]  /*0810*/  FSEL R24, R22, R25, P5 ;  /* 0x0000001916187208 */ /* 0x000fe20002800000 */
[----:B------:R-:W-:Y:S01]  /*0820*/  FADD R22, R13, 1 ;  /* 0x3f8000000d167421 */ /* 0x000fe20000000000 */
[----:B------:R-:W-:Y:S01]  /*0830*/  FSETP.GT.AND P3, PT, |R20|, 8.50705917302346158658e+37, PT ;  /* 0x7e8000001400780b */ /* 0x000fe20003f64200 */
[----:B------:R-:W-:Y:S01]  /*0840*/  FADD R40, R21, -R36 ;  /* 0x8000002415287221 */ /* 0x000fe20000000000 */
[----:B------:R-:W-:Y:S01]  /*0850*/  FSEL R26, R26, R37, P5 ;  /* 0x000000251a1a7208 */ /* 0x000fe20002800000 */
[----:B------:R-:W-:Y:S01]  /*0860*/  FMUL R41, R22, 0.25 ;  /* 0x3e80000016297820 */ /* 0x000fe20000400000 */
[----:B------:R-:W-:Y:S01]  /*0870*/  FSEL R28, R27, R20, P3 ;  /* 0x000000141b1c7208 */ /* 0x000fe20001800000 */
[----:B------:R-:W-:Y:S01]  /*0880*/  @!P1 FMUL R24, R24, 16777216 ;  /* 0x4b80000018189820 */ /* 0x000fe20000400000 */
[----:B------:R-:W-:Y:S01]  /*0890*/  FADD R27, R12, 1 ;  /* 0x3f8000000c1b7421 */ /* 0x000fe20000000000 */
[----:B------:R-:W-:Y:S01]  /*08a0*/  @!P1 FMUL R26, R26, 16777216 ;  /* 0x4b8000001a1a9820 */ /* 0x000fe20000400000 */
[----:B------:R-:W-:Y:S01]  /*08b0*/  FSETP.GEU.AND P4, PT, |R22|, 1.175494350822287508e-38, PT ;  /* 0x008000001600780b */ /* 0x000fe20003f8e200 */
[----:B------:R-:W1:Y:S01]  /*08c0*/  MUFU.RCP R29, R24 ;  /* 0x00000018001d7308 */ /* 0x000e620000001000 */
[----:B------:R-:W-:Y:S01]  /*08d0*/  @!P2 FMUL R28, R28, 16777216 ;  /* 0x4b8000001c1ca820 */ /* 0x000fe20000400000 */
[----:B------:R-:W-:Y:S01]  /*08e0*/  FSEL R39, R39, R38, P3 ;  /* 0x0000002627277208 */ /* 0x000fe20001800000 */
[----:B------:R-:W-:Y:S01]  /*08f0*/  FMUL R43, R40, 0.25 ;  /* 0x3e800000282b7820 */ /* 0x000fe20000400000 */
[----:B------:R-:W-:-:S02]  /*0900*/  FSETP.GEU.AND P3, PT, |R27|, 1.175494350822287508e-38, PT ;  /* 0x008000001b00780b */ /* 0x000fc40003f6e200 */
[----:B------:R-:W-:Y:S01]  /*0910*/  FSETP.GT.AND P5, PT, |R22|, 8.50705917302346158658e+37, PT ;  /* 0x7e8000001600780b */ /* 0x000fe20003fa4200 */
[----:B------:R-:W-:Y:S01]  /*0920*/  @!P2 FMUL R39, R39, 16777216 ;  /* 0x4b8000002727a820 */ /* 0x000fe20000400000 */
[----:B------:R-:W2:Y:S01]  /*0930*/  MUFU.RCP R28, R28 ;  /* 0x0000001c001c7308 */ /* 0x000ea20000001000 */
[----:B------:R-:W-:Y:S02]  /*0940*/  FSETP.GT.AND P1, PT, |R27|, 8.50705917302346158658e+37, PT ;  /* 0x7e8000001b00780b */ /* 0x000fe40003f24200 */
[----:B------:R-:W-:Y:S02]  /*0950*/  FSEL R42, R41, R22, P5 ;  /* 0x00000016292a7208 */ /* 0x000fe40002800000 */
[----:B------:R-:W-:Y:S01]  /*0960*/  FSEL R43, R43, R40, P5 ;  /* 0x000000282b2b7208 */ /* 0x000fe20002800000 */
[----:B-1----:R-:W-:Y:S01]  /*0970*/  FFMA R24, R29, R26, R32 ;  /* 0x0000001a1d187223 */ /* 0x002fe20000000020 */
[----:B------:R-:W-:Y:S01]  /*0980*/  FMUL R26, R27, 0.25 ;  /* 0x3e8000001b1a7820 */ /* 0x000fe20000400000 */
[----:B------:R-:W-:-:S02]  /*0990*/  @!P4 FMUL R42, R42, 16777216 ;  /* 0x4b8000002a2ac820 */ /* 0x000fc40000400000 */
[----:B------:R-:W-:Y:S02]  /*09a0*/  @!P4 FMUL R43, R43, 16777216 ;  /* 0x4b8000002b2bc820 */ /* 0x000fe40000400000 */
[----:B------:R-:W-:Y:S01]  /*09b0*/  FSEL R41, R26, R27, P1 ;  /* 0x0000001b1a297208 */ /* 0x000fe20000800000 */
[----:B------:R-:W1:Y:S01]  /*09c0*/  MUFU.RCP R29, R42 ;  /* 0x0000002a001d7308 */ /* 0x000e620000001000 */
[----:B--2---:R-:W-:Y:S01]  /*09d0*/  FFMA R28, R28, R39, R35 ;  /* 0x000000271c1c7223 */ /* 0x004fe20000000023 */
[----:B------:R-:W-:Y:S02]  /*09e0*/  FADD R39, R19, -R34 ;  /* 0x8000002213277221 */ /* 0x000fe40000000000 */
[----:B------:R-:W-:Y:S02]  /*09f0*/  @!P3 FMUL R41, R41, 16777216 ;  /* 0x4b8000002929b820 */ /* 0x000fe40000400000 */
[----:B------:R-:W-:-:S04]  /*0a00*/  FMUL R26, R39, 0.25 ;  /* 0x3e800000271a7820 */ /* 0x000fc80000400000 */
[----:B------:R-:W2:Y:S01]  /*0a10*/  MUFU.RCP R41, R41 ;  /* 0x0000002900297308 */ /* 0x000ea20000001000 */
[----:B------:R-:W-:Y:S01]  /*0a20*/  FSEL R26, R26, R39, P1 ;  /* 0x000000271a1a7208 */ /* 0x000fe20000800000 */
[----:B-1----:R-:W-:-:S04]  /*0a30*/  FFMA R29, R29, R43, R36 ;  /* 0x0000002b1d1d7223 */ /* 0x002fc80000000024 */
[----:B------:R-:W-:Y:S01]  /*0a40*/  @!P3 FMUL R26, R26, 16777216 ;  /* 0x4b8000001a1ab820 */ /* 0x000fe20000400000 */
[----:B------:R-:W-:-:S04]  /*0a50*/  FADD R42, R21, -R29 ;  /* 0x8000001d152a7221 */ /* 0x000fc80000000000 */
[----:B------:R-:W-:Y:S01]  /*0a60*/  FFMA R40, R40, R42, R31 ;  /* 0x0000002a28287223 */ /* 0x000fe2000000001f */
[----:B--2---:R-:W-:Y:S01]  /*0a70*/  FFMA R26, R41, R26, R34 ;  /* 0x0000001a291a7223 */ /* 0x004fe20000000022 */
[----:B------:R-:W-:-:S03]  /*0a80*/  FADD R41, R18, -R28 ;  /* 0x8000001c12297221 */ /* 0x000fc60000000000 */
[----:B------:R-:W-:Y:S01]  /*0a90*/  FADD R42, R19, -R26 ;  /* 0x8000001a132a7221 */ /* 0x000fe20000000000 */
[----:B------:R-:W-:Y:S01]  /*0aa0*/  FFMA R38, R38, R41, R15 ;  /* 0x0000002926267223 */ /* 0x000fe2000000000f */
[----:B------:R-:W-:Y:S02]  /*0ab0*/  FADD R41, R23, -R24 ;  /* 0x8000001817297221 */ /* 0x000fe40000000000 */
[----:B------:R-:W-:Y:S02]  /*0ac0*/  FFMA R39, R39, R42, R30 ;  /* 0x0000002a27277223 */ /* 0x000fe4000000001e */
[----:B------:R-:W-:-:S07]  /*0ad0*/  FFMA R37, R37, R41, R14 ;  /* 0x0000002925257223 */ /* 0x000fce000000000e */
.L_x_0:
[----:B------:R-:W-:Y:S01]  /*0ae0*/  VIADD R33, R33, 0x8 ;  /* 0x0000000821217836 */ /* 0x000fe20000000000 */
[----:B------:R-:W-:Y:S02]  /*0af0*/  F2FP.BF16.F32.PACK_AB R18, R18, R23 ;  /* 0x000000171212723e */ /* 0x000fe400000010ff */
[----:B------:R-:W-:Y:S02]  /*0b00*/  F2FP.BF16.F32.PACK_AB R19, R21, R19 ;  /* 0x000000131513723e */ /* 0x000fe400000010ff */
[----:B------:R-:W-:Y:S02]  /*0b10*/  ISETP.GE.U32.AND P1, PT, R33, 0xc00, PT ;  /* 0x00000c002100780c */ /* 0x000fe40003f26070 */
[----:B------:R-:W-:Y:S01]  /*0b20*/  IADD3 R8, P3, R8, 0x10, RZ ;  /* 0x0000001008087810 */ /* 0x000fe20007f7e0ff */
[----:B------:R1:W-:Y:S01]  /*0b30*/  @!P0 STG.E.64 desc[UR4][R16.64], R18 ;  /* 0x0000001210008986 */ /* 0x0003e2000c101b04 */
[----:B------:R-:W-:Y:S02]  /*0b40*/  IADD3 R6, P2, R6, 0x10, RZ ;  /* 0x0000001006067810 */ /* 0x000fe40007f5e0ff */
[----:B------:R-:W-:Y:S01]  /*0b50*/  IADD3 R2, P4, R2, 0x10, RZ ;  /* 0x0000001002027810 */ /* 0x000fe20007f9e0ff */
[----:B------:R-:W-:Y:S01]  /*0b60*/  IMAD.X R9, RZ, RZ, R9, P3 ;  /* 0x000000ffff097224 */ /* 0x000fe200018e0609 */
[----:B------:R-:W-:-:S02]  /*0b70*/  IADD3 R4, P5, R4, 0x10, RZ ;  /* 0x0000001004047810 */ /* 0x000fc40007fbe0ff */
[----:B------:R-:W-:Y:S02]  /*0b80*/  FSEL R32, R24, R32, !P0 ;  /* 0x0000002018207208 */ /* 0x000fe40004000000 */
[----:B------:R-:W-:Y:S02]  /*0b90*/  FSEL R35, R28, R35, !P0 ;  /* 0x000000231c237208 */ /* 0x000fe40004000000 */
[----:B------:R-:W-:Y:S02]  /*0ba0*/  FSEL R34, R26, R34, !P0 ;  /* 0x000000221a227208 */ /* 0x000fe40004000000 */
[----:B------:R-:W-:Y:S02]  /*0bb0*/  FSEL R36, R29, R36, !P0 ;  /* 0x000000241d247208 */ /* 0x000fe40004000000 */
[----:B------:R-:W-:Y:S02]  /*0bc0*/  FSEL R14, R37, R14, !P0 ;  /* 0x0000000e250e7208 */ /* 0x000fe40004000000 */
[----:B------:R-:W-:-:S02]  /*0bd0*/  FSEL R15, R38, R15, !P0 ;  /* 0x0000000f260f7208 */ /* 0x000fc40004000000 */
[----:B------:R-:W-:Y:S02]  /*0be0*/  FSEL R30, R39, R30, !P0 ;  /* 0x0000001e271e7208 */ /* 0x000fe40004000000 */
[----:B------:R-:W-:Y:S02]  /*0bf0*/  FSEL R31, R40, R31, !P0 ;  /* 0x0000001f281f7208 */ /* 0x000fe40004000000 */
[----:B------:R-:W-:Y:S02]  /*0c00*/  FSEL R10, R25, R10, !P0 ;  /* 0x0000000a190a7208 */ /* 0x000fe40004000000 */
[----:B------:R-:W-:Y:S02]  /*0c10*/  FSEL R11, R20, R11, !P0 ;  /* 0x0000000b140b7208 */ /* 0x000fe40004000000 */
[----:B------:R-:W-:Y:S02]  /*0c20*/  FSEL R12, R27, R12, !P0 ;  /* 0x0000000c1b0c7208 */ /* 0x000fe40004000000 */
[----:B------:R-:W-:-:S02]  /*0c30*/  FSEL R13, R22, R13, !P0 ;  /* 0x0000000d160d7208 */ /* 0x000fc40004000000 */
[----:B------:R-:W-:Y:S02]  /*0c40*/  IADD3.X R7, RZ, R7, RZ, P2, !PT ;  /* 0x00000007ff077210 */ /* 0x000fe400017fe4ff */
[----:B------:R-:W-:Y:S02]  /*0c50*/  IADD3.X R3, RZ, R3, RZ, P4, !PT ;  /* 0x00000003ff037210 */ /* 0x000fe400027fe4ff */
[----:B------:R-:W-:Y:S01]  /*0c60*/  IADD3.X R5, RZ, R5, RZ, P5, !PT ;  /* 0x00000005ff057210 */ /* 0x000fe20002ffe4ff */
[----:B-1----:R-:W-:Y:S06]  /*0c70*/  @!P1 BRA `(.L_x_1) ;  /* 0xfffffff400709947 */ /* 0x002fec000383ffff */
[----:B------:R-:W-:Y:S01]  /*0c80*/  FADD R5, R10, R11 ;  /* 0x0000000b0a057221 */ /* 0x000fe20000000000 */
[----:B------:R-:W-:Y:S01]  /*0c90*/  FMUL R8, R11, 0.25 ;  /* 0x3e8000000b087820 */ /* 0x000fe20000400000 */
[----:B------:R-:W-:Y:S01]  /*0ca0*/  FMUL R16, R13, 0.25 ;  /* 0x3e8000000d107820 */ /* 0x000fe20000400000 */
[----:B------:R-:W-:Y:S01]  /*0cb0*/  FADD R35, -R32, R35 ;  /* 0x0000002320237221 */ /* 0x000fe20000000100 */
[----:B------:R-:W-:Y:S01]  /*0cc0*/  FADD R2, R12, R5 ;  /* 0x000000050c027221 */ /* 0x000fe20000000000 */
[C---:B------:R-:W-:Y:S01]  /*0cd0*/  FSETP.GEU.AND P1, PT, |R5|.reuse, 1.175494350822287508e-38, PT ;  /* 0x008000000500780b */ /* 0x040fe20003f2e200 */
[C---:B------:R-:W-:Y:S01]  /*0ce0*/  FMUL R4, R5.reuse, 0.25 ;  /* 0x3e80000005047820 */ /* 0x040fe20000400000 */
[----:B------:R-:W-:Y:S01]  /*0cf0*/  FSETP.GT.AND P5, PT, |R5|, 8.50705917302346158658e+37, PT ;  /* 0x7e8000000500780b */ /* 0x000fe20003fa4200 */
[----:B------:R-:W-:Y:S01]  /*0d00*/  FADD R3, R13, R2 ;  /* 0x000000020d037221 */ /* 0x000fe20000000000 */
[C---:B------:R-:W-:Y:S01]  /*0d10*/  FSETP.GEU.AND P3, PT, |R2|.reuse, 1.175494350822287508e-38, PT ;  /* 0x008000000200780b */ /* 0x040fe20003f6e200 */
[----:B------:R-:W-:Y:S01]  /*0d20*/  FMUL R7, R2, 0.25 ;  /* 0x3e80000002077820 */ /* 0x000fe20000400000 */
[----:B------:R-:W-:Y:S01]  /*0d30*/  FSEL R4, R4, R5, P5 ;  /* 0x0000000504047208 */ /* 0x000fe20002800000 */
[----:B------:R-:W-:Y:S01]  /*0d40*/  FADD R15, R14, R15 ;  /* 0x0000000f0e0f7221 */ /* 0x000fe20000000000 */
[----:B------:R-:W-:Y:S01]  /*0d50*/  FSETP.GT.AND P2, PT, |R2|, 8.50705917302346158658e+37, PT ;  /* 0x7e8000000200780b */ /* 0x000fe20003f44200 */
[----:B------:R-:W-:Y:S01]  /*0d60*/  ULDC.64 UR6, c[0x0][0x230] ;  /* 0x00008c0000067ab9 */ /* 0x000fe20000000a00 */
[----:B------:R-:W-:Y:S01]  /*0d70*/  FSETP.GEU.AND P4, PT, |R3|, 1.175494350822287508e-38, PT ;  /* 0x008000000300780b */ /* 0x000fe20003f8e200 */
[----:B------:R-:W-:Y:S01]  /*0d80*/  ULDC.64 UR8, c[0x0][0x228] ;  /* 0x00008a0000087ab9 */ /* 0x000fe20000000a00 */
[----:B------:R-:W-:Y:S01]  /*0d90*/  FSEL R9, R7, R2, P2 ;  /* 0x0000000207097208 */ /* 0x000fe20001000000 */
[----:B------:R-:W-:Y:S01]  /*0da0*/  @!P1 FMUL R4, R4, 16777216 ;  /* 0x4b80000004049820 */ /* 0x000fe20000400000 */
[----:B------:R-:W-:Y:S01]  /*0db0*/  FSEL R11, R8, R11, P5 ;  /* 0x0000000b080b7208 */ /* 0x000fe20002800000 */
[C---:B------:R-:W-:Y:S01]  /*0dc0*/  FMUL R8, R3.reuse, 0.25 ;  /* 0x3e80000003087820 */ /* 0x040fe20000400000 */
[----:B------:R-:W-:Y:S01]  /*0dd0*/  FSETP.GT.AND P5, PT, |R3|, 8.50705917302346158658e+37, PT ;  /* 0x7e8000000300780b */ /* 0x000fe20003fa4200 */
[----:B------:R1:W2:Y:S01]  /*0de0*/  MUFU.RCP R6, R4 ;  /* 0x0000000400067308 */ /* 0x0002a20000001000 */
[----:B------:R-:W-:Y:S01]  /*0df0*/  @!P3 FMUL R9, R9, 16777216 ;  /* 0x4b8000000909b820 */ /* 0x000fe20000400000 */
[----:B------:R-:W-:Y:S01]  /*0e00*/  FMUL R7, R12, 0.25 ;  /* 0x3e8000000c077820 */ /* 0x000fe20000400000 */
[----:B------:R-:W-:Y:S01]  /*0e10*/  FSEL R8, R8, R3, P5 ;  /* 0x0000000308087208 */ /* 0x000fe20002800000 */
[----:B------:R-:W-:Y:S01]  /*0e20*/  @!P1 FMUL R11, R11, 16777216 ;  /* 0x4b8000000b0b9820 */ /* 0x000fe20000400000 */
[----:B------:R-:W-:-:S02]  /*0e30*/  FSETP.NEU.AND P1, PT, R5, RZ, PT ;  /* 0x000000ff0500720b */ /* 0x000fc40003f2d000 */
[----:B------:R-:W-:Y:S01]  /*0e40*/  FSEL R12, R7, R12, P2 ;  /* 0x0000000c070c7208 */ /* 0x000fe20001000000 */
[----:B------:R-:W3:Y:S01]  /*0e50*/  MUFU.RCP R9, R9 ;  /* 0x0000000900097308 */ /* 0x000ee20000001000 */
[----:B-1----:R-:W1:Y:S01]  /*0e60*/  SHFL.BFLY PT, R4, R3, 0x1, 0x1f ;  /* 0x0c201f0003047f89 */ /* 0x002e6200000e0000 */
[----:B------:R-:W-:Y:S01]  /*0e70*/  @!P4 FMUL R8, R8, 16777216 ;  /* 0x4b8000000808c820 */ /* 0x000fe20000400000 */
[----:B------:R-:W-:Y:S01]  /*0e80*/  FSEL R13, R16, R13, P5 ;  /* 0x0000000d100d7208 */ /* 0x000fe20002800000 */
[----:B------:R-:W-:Y:S01]  /*0e90*/  @!P3 FMUL R12, R12, 16777216 ;  /* 0x4b8000000c0cb820 */ /* 0x000fe20000400000 */
[----:B------:R-:W-:Y:S01]  /*0ea0*/  FMUL R7, R35, R35 ;  /* 0x0000002323077220 */ /* 0x000fe20000400000 */
[----:B--2---:R-:W-:Y:S02]  /*0eb0*/  FMUL R6, R6, R11 ;  /* 0x0000000b06067220 */ /* 0x004fe40000400000 */
[----:B------:R-:W2:Y:S01]  /*0ec0*/  MUFU.RCP R8, R8 ;  /* 0x0000000800087308 */ /* 0x000ea20000001000 */
[----:B------:R-:W-:Y:S01]  /*0ed0*/  @!P4 FMUL R13, R13, 16777216 ;  /* 0x4b8000000d0dc820 */ /* 0x000fe20000400000 */
[----:B------:R-:W-:Y:S01]  /*0ee0*/  FMUL R7, R10, R7 ;  /* 0x000000070a077220 */ /* 0x000fe20000400000 */
[----:B------:R-:W4:Y:S01]  /*0ef0*/  S2R R11, SR_TID.X ;  /* 0x00000000000b7919 */ /* 0x000f220000002100 */
[----:B------:R-:W-:-:S02]  /*0f00*/  FSEL R6, R6, RZ, P1 ;  /* 0x000000ff06067208 */ /* 0x000fc40000800000 */
[----:B------:R-:W-:Y:S01]  /*0f10*/  FSETP.NEU.AND P1, PT, R2, RZ, PT ;  /* 0x000000ff0200720b */ /* 0x000fe20003f2d000 */
[----:B---3--:R-:W-:Y:S02]  /*0f20*/  FMUL R9, R9, R12 ;  /* 0x0000000c09097220 */ /* 0x008fe40000400000 */
[----:B------:R-:W-:Y:S01]  /*0f30*/  FFMA R35, R35, R6, R32 ;  /* 0x0000000623237223 */ /* 0x000fe20000000020 */
[----:B------:R-:W-:Y:S01]  /*0f40*/  FFMA R7, R6, R7, R15 ;  /* 0x0000000706077223 */ /* 0x000fe2000000000f */
[----:B------:R-:W-:Y:S02]  /*0f50*/  MOV R15, 0xfffffff8 ;  /* 0xfffffff8000f7802 */ /* 0x000fe40000000f00 */
[----:B------:R-:W-:Y:S01]  /*0f60*/  FSEL R9, R9, RZ, P1 ;  /* 0x000000ff09097208 */ /* 0x000fe20000800000 */
[--C-:B------:R-:W-:Y:S01]  /*0f70*/  FADD R34, R34, -R35.reuse ;  /* 0x8000002322227221 */ /* 0x100fe20000000000 */
[----:B--2---:R-:W-:Y:S01]  /*0f80*/  FMUL R8, R8, R13 ;  /* 0x0000000d08087220 */ /* 0x004fe20000400000 */
[C---:B------:R-:W-:Y:S01]  /*0f90*/  FSETP.NEU.AND P1, PT, R3.reuse, RZ, PT ;  /* 0x000000ff0300720b */ /* 0x040fe20003f2d000 */
[----:B-1----:R-:W-:Y:S01]  /*0fa0*/  FADD R10, R3, R4 ;  /* 0x00000004030a7221 */ /* 0x002fe20000000000 */
[C---:B------:R-:W-:Y:S01]  /*0fb0*/  FMUL R6, R34.reuse, R34 ;  /* 0x0000002222067220 */ /* 0x040fe20000400000 */
[----:B------:R-:W-:Y:S01]  /*0fc0*/  FFMA R35, R34, R9, R35 ;  /* 0x0000000922237223 */ /* 0x000fe20000000023 */
[----:B------:R-:W-:Y:S01]  /*0fd0*/  FSEL R8, R8, RZ, P1 ;  /* 0x000000ff08087208 */ /* 0x000fe20000800000 */
[----:B------:R-:W-:Y:S01]  /*0fe0*/  FADD R30, R30, R7 ;  /* 0x000000071e1e7221 */ /* 0x000fe20000000000 */
[----:B------:R-:W-:Y:S01]  /*0ff0*/  FSETP.GT.AND P1, PT, |R10|, 8.50705917302346158658e+37, PT ;  /* 0x7e8000000a00780b */ /* 0x000fe20003f24200 */
[----:B------:R-:W-:Y:S01]  /*1000*/  FMUL R6, R5, R6 ;  /* 0x0000000605067220 */ /* 0x000fe20000400000 */
[----:B------:R-:W-:Y:S01]  /*1010*/  FADD R36, R36, -R35 ;  /* 0x8000002324247221 */ /* 0x000fe20000000000 */
[----:B------:R-:W-:-:S02]  /*1020*/  FSETP.GEU.AND P3, PT, |R10|, 1.175494350822287508e-38, PT ;  /* 0x008000000a00780b */ /* 0x000fc40003f6e200 */
[----:B------:R-:W-:Y:S01]  /*1030*/  FFMA R6, R9, R6, R30 ;  /* 0x0000000609067223 */ /* 0x000fe2000000001e */
[C---:B------:R-:W-:Y:S01]  /*1040*/  FFMA R7, R36.reuse, R8, R35 ;  /* 0x0000000824077223 */ /* 0x040fe20000000023 */
[----:B------:R-:W-:Y:S01]  /*1050*/  FMUL R5, R36, R36 ;  /* 0x0000002424057220 */ /* 0x000fe20000400000 */
[----:B------:R-:W-:Y:S01]  /*1060*/  FSETP.NEU.AND P2, PT, R10, RZ, PT ;  /* 0x000000ff0a00720b */ /* 0x000fe20003f4d000 */
[----:B------:R-:W-:Y:S02]  /*1070*/  FADD R31, R31, R6 ;  /* 0x000000061f1f7221 */ /* 0x000fe40000000000 */
[----:B------:R-:W-:Y:S02]  /*1080*/  FMUL R5, R2, R5 ;  /* 0x0000000502057220 */ /* 0x000fe40000400000 */
[----:B------:R-:W1:Y:S01]  /*1090*/  SHFL.BFLY PT, R2, R7, 0x1, 0x1f ;  /* 0x0c201f0007027f89 */ /* 0x000e6200000e0000 */
[----:B------:R-:W-:Y:S01]  /*10a0*/  @P1 FMUL R10, R10, 0.25 ;  /* 0x3e8000000a0a1820 */ /* 0x000fe20000400000 */
[----:B------:R-:W-:Y:S01]  /*10b0*/  FFMA R5, R8, R5, R31 ;  /* 0x0000000508057223 */ /* 0x000fe2000000001f */
[----:B------:R-:W-:Y:S01]  /*10c0*/  @P1 FMUL R4, R4, 0.25 ;  /* 0x3e80000004041820 */ /* 0x000fe20000400000 */
[----:B----4-:R-:W-:Y:S01]  /*10d0*/  LOP3.LUT R11, R11, 0x1, RZ, 0xc0, !PT ;  /* 0x000000010b0b7812 */ /* 0x010fe200078ec0ff */
[----:B------:R-:W-:-:S02]  /*10e0*/  @!P3 FMUL R10, R10, 16777216 ;  /* 0x4b8000000a0ab820 */ /* 0x000fc40000400000 */
[----:B------:R-:W2:Y:S01]  /*10f0*/  SHFL.BFLY PT, R6, R5, 0x1, 0x1f ;  /* 0x0c201f0005067f89 */ /* 0x000ea200000e0000 */
[----:B------:R-:W-:Y:S01]  /*1100*/  @!P3 FMUL R4, R4, 16777216 ;  /* 0x4b8000000404b820 */ /* 0x000fe20000400000 */
[----:B------:R-:W3:Y:S01]  /*1110*/  MUFU.RCP R9, R10 ;  /* 0x0000000a00097308 */ /* 0x000ee20000001000 */
[----:B-1----:R-:W-:Y:S02]  /*1120*/  FADD R8, -R7, R2 ;  /* 0x0000000207087221 */ /* 0x002fe40000000100 */
[----:B---3--:R-:W-:Y:S02]  /*1130*/  FMUL R9, R9, R4 ;  /* 0x0000000409097220 */ /* 0x008fe40000400000 */
[----:B------:R-:W-:-:S03]  /*1140*/  FMUL R2, R8, R8 ;  /* 0x0000000808027220 */ /* 0x000fc60000400000 */
[----:B------:R-:W-:Y:S01]  /*1150*/  FSEL R9, R9, RZ, P2 ;  /* 0x000000ff09097208 */ /* 0x000fe20001000000 */
[----:B--2---:R-:W-:Y:S01]  /*1160*/  FADD R6, R5, R6 ;  /* 0x0000000605067221 */ /* 0x004fe20000000000 */
[----:B------:R-:W-:Y:S01]  /*1170*/  FMUL R4, R3, R2 ;  /* 0x0000000203047220 */ /* 0x000fe20000400000 */
[----:B------:R-:W-:-:S04]  /*1180*/  IMAD.WIDE.U32 R2, R11, 0x8, RZ ;  /* 0x000000080b027825 */ /* 0x000fc800078e00ff */
[----:B------:R-:W-:Y:S01]  /*1190*/  FFMA R7, R8, R9, R7 ;  /* 0x0000000908077223 */ /* 0x000fe20000000007 */
[----:B------:R-:W-:Y:S01]  /*11a0*/  FFMA R4, R9, R4, R6 ;  /* 0x0000000409047223 */ /* 0x000fe20000000006 */
[----:B------:R-:W-:Y:S01]  /*11b0*/  IMAD.MOV.U32 R11, RZ, RZ, 0x39aaaaab ;  /* 0x39aaaaabff0b7424 */ /* 0x000fe200078e00ff */
[----:B------:R-:W-:-:S03]  /*11c0*/  IADD3 R5, P1, R2, 0x4800, RZ ;  /* 0x0000480002057810 */ /* 0x000fc60007f3e0ff */
[----:B------:R-:W-:Y:S01]  /*11d0*/  FFMA R4, R4, R11, 9.9999999747524270788e-07 ;  /* 0x358637bd04047423 */ /* 0x000fe2000000000b */
[----:B------:R-:W-:Y:S02]  /*11e0*/  IADD3.X R10, RZ, R3, RZ, P1, !PT ;  /* 0x00000003ff0a7210 */ /* 0x000fe40000ffe4ff */
[----:B------:R-:W-:Y:S01]  /*11f0*/  IADD3 R2, P1, R5, UR6, RZ ;  /* 0x0000000605027c10 */ /* 0x000fe2000ff3e0ff */
[----:B------:R1:W2:Y:S03]  /*1200*/  MUFU.RSQ R6, R4 ;  /* 0x0000000400067308 */ /* 0x0002a60000001400 */
[----:B------:R-:W-:Y:S02]  /*1210*/  IADD3.X R3, R10, UR7, RZ, P1, !PT ;  /* 0x000000070a037c10 */ /* 0x000fe40008ffe4ff */
[----:B-1----:R-:W-:-:S04]  /*1220*/  IADD3 R4, P2, R5, UR8, RZ ;  /* 0x0000000805047c10 */ /* 0x002fc8000ff5e0ff */
[----:B------:R-:W-:-:S09]  /*1230*/  IADD3.X R5, R10, UR9, RZ, P2, !PT ;  /* 0x000000090a057c10 */ /* 0x000fd200097fe4ff */
.L_x_2:
[----:B-1----:R-:W1:Y:S01]  /*1240*/  LDC.64 R20, c[0x0][0x210] ;  /* 0x00008400ff147b82 */ /* 0x002e620000000a00 */
[----:B------:R-:W3:Y:S04]  /*1250*/  LDG.E.EL.64 R18, desc[UR4][R4.64+0x1800] ;  /* 0x0018000404127981 */ /* 0x000ee8000c2e1b00 */
[----:B--2---:R-:W2:Y:S01]  /*1260*/  LDG.E.EL.64 R16, desc[UR4][R2.64+0x1800] ;  /* 0x0018000402107981 */ /* 0x004ea2000c2e1b00 */
[----:B------:R-:W-:-:S03]  /*1270*/  VIADD R15, R15, 0x8 ;  /* 0x000000080f0f7836 */ /* 0x000fc60000000000 */
[----:B------:R4:W5:Y:S02]  /*1280*/  LDG.E.EL.64 R12, desc[UR4][R2.64] ;  /* 0x00000004020c7981 */ /* 0x000964000c2e1b00 */
[----:B------:R-:W-:Y:S02]  /*1290*/  IADD3 R14, R0, R15, RZ ;  /* 0x0000000f000e7210 */ /* 0x000fe40007ffe0ff */
[----:B------:R1:W5:Y:S01]  /*12a0*/  LDG.E.EL.64 R10, desc[UR4][R4.64] ;  /* 0x00000004040a7981 */ /* 0x000362000c2e1b00 */
[----:B------:R-:W-:Y:S02]  /*12b0*/  CS2R R8, SRZ ;  /* 0x0000000000087805 */ /* 0x000fe4000001ff00 */
[----:B-1----:R-:W-:-:S05]  /*12c0*/  IMAD.WIDE R20, R14, 0x2, R20 ;  /* 0x000000020e147825 */ /* 0x002fca00078e0214 */
[----:B------:R1:W5:Y:S01]  /*12d0*/  @!P0 LDG.E.EF.64 R8, desc[UR4][R20.64] ;  /* 0x0000000414088981 */ /* 0x000362000c0e1b00 */
[----:B------:R-:W-:Y:S02]  /*12e0*/  ISETP.GE.U32.AND P3, PT, R15, 0xbf8, PT ;  /* 0x00000bf80f00780c */ /* 0x000fe40003f66070 */
[----:B----4-:R-:W-:Y:S02]  /*12f0*/  IADD3 R2, P1, R2, 0x10, RZ ;  /* 0x0000001002027810 */ /* 0x010fe40007f3e0ff */
[----:B------:R-:W-:Y:S02]  /*1300*/  IADD3 R4, P2, R4, 0x10, RZ ;  /* 0x0000001004047810 */ /* 0x000fe40007f5e0ff */
[----:B------:R-:W-:Y:S02]  /*1310*/  IADD3.X R3, RZ, R3, RZ, P1, !PT ;  /* 0x00000003ff037210 */ /* 0x000fe40000ffe4ff */
[----:B------:R-:W-:Y:S01]  /*1320*/  IADD3.X R5, RZ, R5, RZ, P2, !PT ;  /* 0x00000005ff057210 */ /* 0x000fe200017fe4ff */
[----:B---3--:R-:W-:Y:S01]  /*1330*/  IMAD.U32 R23, R19, 0x10000, RZ ;  /* 0x0001000013177824 */ /* 0x008fe200078e00ff */
[----:B------:R-:W-:-:S02]  /*1340*/  PRMT R22, R18, 0x7632, R22 ;  /* 0x0000763212167816 */ /* 0x000fc40000000016 */
[----:B--2---:R-:W-:Y:S02]  /*1350*/  PRMT R19, R16, 0x7632, R19 ;  /* 0x0000763210137816 */ /* 0x004fe40000000013 */
[----:B------:R-:W-:Y:S02]  /*1360*/  SHF.L.U32 R18, R18, 0x10, RZ ;  /* 0x0000001012127819 */ /* 0x000fe400000006ff */
[----:B------:R-:W-:Y:S02]  /*1370*/  SHF.L.U32 R25, R16, 0x10, RZ ;  /* 0x0000001010197819 */ /* 0x000fe400000006ff */
[----:B------:R-:W-:Y:S01]  /*1380*/  SHF.L.U32 R24, R17, 0x10, RZ ;  /* 0x0000001011187819 */ /* 0x000fe200000006ff */
[----:B------:R-:W-:Y:S01]  /*1390*/  IMAD.U32 R22, R22, 0x10000, RZ ;  /* 0x0001000016167824 */ /* 0x000fe200078e00ff */
[----:B------:R-:W-:Y:S01]  /*13a0*/  SHF.L.U32 R27, R19, 0x10, RZ ;  /* 0x00000010131b7819 */ /* 0x000fe200000006ff */
[----:B------:R-:W-:Y:S01]  /*13b0*/  FADD R16, R18, R25 ;  /* 0x0000001912107221 */ /* 0x000fe20000000000 */
[C---:B-----5:R-:W-:Y:S01]  /*13c0*/  SHF.L.U32 R26, R12.reuse, 0x10, RZ ;  /* 0x000000100c1a7819 */ /* 0x060fe200000006ff */
[--C-:B------:R-:W-:Y:S01]  /*13d0*/  FADD R18, R23, R24.reuse ;  /* 0x0000001817127221 */ /* 0x100fe20000000000 */
[----:B------:R-:W-:Y:S01]  /*13e0*/  PRMT R24, R12, 0x7632, R24 ;  /* 0x000076320c187816 */ /* 0x000fe20000000018 */
[----:B-1----:R-:W-:Y:S01]  /*13f0*/  FADD R20, R22, R27 ;  /* 0x0000001b16147221 */ /* 0x002fe20000000000 */
[----:B------:R-:W-:-:S02]  /*1400*/  PRMT R22, R11, 0x7632, R22 ;  /* 0x000076320b167816 */ /* 0x000fc40000000016 */
[C---:B------:R-:W-:Y:S02]  /*1410*/  PRMT R12, R13.reuse, 0x7632, R12 ;  /* 0x000076320d0c7816 */ /* 0x040fe4000000000c */
[----:B------:R-:W-:Y:S01]  /*1420*/  SHF.L.U32 R28, R13, 0x10, RZ ;  /* 0x000000100d1c7819 */ /* 0x000fe200000006ff */
[----:B------:R-:W-:Y:S01]  /*1430*/  IMAD.U32 R22, R22, 0x10000, RZ ;  /* 0x0001000016167824 */ /* 0x000fe200078e00ff */
[----:B------:R-:W-:Y:S02]  /*1440*/  SHF.L.U32 R13, R12, 0x10, RZ ;  /* 0x000000100c0d7819 */ /* 0x000fe400000006ff */
[----:B------:R-:W-:Y:S02]  /*1450*/  PRMT R19, R19, 0x7632, R19 ;  /* 0x0000763213137816 */ /* 0x000fe40000000013 */
[----:B------:R-:W-:Y:S01]  /*1460*/  PRMT R17, R17, 0x7632, R17 ;  /* 0x0000763211117816 */ /* 0x000fe20000000011 */
[----:B------:R-:W-:Y:S01]  /*1470*/  FADD R30, R22, R13 ;  /* 0x0000000d161e7221 */ /* 0x000fe20000000000 */
[----:B------:R-:W-:-:S02]  /*1480*/  PRMT R21, R10, 0x7632, R21 ;  /* 0x000076320a157816 */ /* 0x000fc40000000015 */
[----:B------:R-:W-:Y:S01]  /*1490*/  SHF.L.U32 R23, R10, 0x10, RZ ;  /* 0x000000100a177819 */ /* 0x000fe200000006ff */
[----:B------:R-:W-:Y:S01]  /*14a0*/  IMAD.U32 R19, R19, 0x10000, RZ ;  /* 0x0001000013137824 */ /* 0x000fe200078e00ff */
[----:B------:R-:W-:Y:S02]  /*14b0*/  SHF.L.U32 R10, R17, 0x10, RZ ;  /* 0x00000010110a7819 */ /* 0x000fe400000006ff */
[----:B------:R-:W-:Y:S02]  /*14c0*/  SEL R12, R8, RZ, !P0 ;  /* 0x000000ff080c7207 */ /* 0x000fe40004000000 */
[----:B------:R-:W-:Y:S01]  /*14d0*/  SEL R13, R9, RZ, !P0 ;  /* 0x000000ff090d7207 */ /* 0x000fe20004000000 */
[----:B------:R-:W-:Y:S01]  /*14e0*/  IMAD.U32 R11, R11, 0x10000, RZ ;  /* 0x000100000b0b7824 */ /* 0x000fe200078e00ff */
[----:B------:R-:W-:Y:S01]  /*14f0*/  SHF.L.U32 R21, R21, 0x10, RZ ;  /* 0x0000001015157819 */ /* 0x000fe200000006ff */
[----:B------:R-:W1:Y:S01]  /*1500*/  LDC.64 R8, c[0x0][0x240] ;  /* 0x00009000ff087b82 */ /* 0x000e620000000a00 */
[----:B------:R-:W-:Y:S01]  /*1510*/  SHF.L.U32 R24, R24, 0x10, RZ ;  /* 0x0000001018187819 */ /* 0x000fe200000006ff */
[----:B------:R-:W-:Y:S01]  /*1520*/  FADD R22, R16, 1 ;  /* 0x3f80000010167421 */ /* 0x000fe20000000000 */
[----:B------:R-:W-:Y:S01]  /*1530*/  PRMT R16, R12, 0x7632, R16 ;  /* 0x000076320c107816 */ /* 0x000fe20000000010 */
[----:B------:R-:W-:Y:S01]  /*1540*/  FADD R19, R19, R10 ;  /* 0x0000000a13137221 */ /* 0x000fe20000000000 */
[----:B------:R-:W-:Y:S01]  /*1550*/  PRMT R17, R13, 0x7632, R17 ;  /* 0x000076320d117816 */ /* 0x000fe20000000011 */
[----:B------:R-:W-:Y:S01]  /*1560*/  FADD R10, R23, R26 ;  /* 0x0000001a170a7221 */ /* 0x000fe20000000000 */
[----:B------:R-:W-:Y:S01]  /*1570*/  FADD R11, R11, R28 ;  /* 0x0000001c0b0b7221 */ /* 0x000fe20000000000 */
[----:B------:R-:W-:Y:S01]  /*1580*/  FADD R28, R21, R24 ;  /* 0x00000018151c7221 */ /* 0x000fe20000000000 */
[----:B------:R-:W-:Y:S01]  /*1590*/  FADD R23, R18, 1 ;  /* 0x3f80000012177421 */ /* 0x000fe20000000000 */
[----:B------:R-:W-:Y:S01]  /*15a0*/  FADD R24, R20, 1 ;  /* 0x3f80000014187421 */ /* 0x000fe20000000000 */
[----:B------:R-:W-:Y:S01]  /*15b0*/  SHF.L.U32 R18, R13, 0x10, RZ ;  /* 0x000000100d127819 */ /* 0x000fe200000006ff */
[----:B------:R-:W-:Y:S01]  /*15c0*/  IMAD.U32 R12, R12, 0x10000, RZ ;  /* 0x000100000c0c7824 */ /* 0x000fe200078e00ff */
[----:B------:R-:W-:Y:S01]  /*15d0*/  SHF.L.U32 R16, R16, 0x10, RZ ;  /* 0x0000001010107819 */ /* 0x000fe200000006ff */
[----:B------:R-:W-:-:S02]  /*15e0*/  IMAD.U32 R20, R17, 0x10000, RZ ;  /* 0x0001000011147824 */ /* 0x000fc400078e00ff */
[----:B------:R-:W-:Y:S01]  /*15f0*/  FADD R26, R19, 1 ;  /* 0x3f800000131a7421 */ /* 0x000fe20000000000 */
[C---:B------:R-:W-:Y:S01]  /*1600*/  FADD R13, -R7.reuse, R12 ;  /* 0x0000000c070d7221 */ /* 0x040fe20000000100 */
[C---:B------:R-:W-:Y:S01]  /*1610*/  FADD R19, -R7.reuse, R18 ;  /* 0x0000001207137221 */ /* 0x040fe20000000100 */
[C---:B------:R-:W-:Y:S01]  /*1620*/  FADD R17, -R7.reuse, R16 ;  /* 0x0000001007117221 */ /* 0x040fe20000000100 */
[----:B------:R-:W-:Y:S01]  /*1630*/  FADD R21, -R7, R20 ;  /* 0x0000001407157221 */ /* 0x000fe20000000100 */
[C---:B------:R-:W-:Y:S01]  /*1640*/  FMUL R13, R6.reuse, R13 ;  /* 0x0000000d060d7220 */ /* 0x040fe20000400000 */
[C---:B------:R-:W-:Y:S01]  /*1650*/  FMUL R12, R6.reuse, R19 ;  /* 0x00000013060c7220 */ /* 0x040fe20000400000 */
[C---:B------:R-:W-:Y:S01]  /*1660*/  FMUL R17, R6.reuse, R17 ;  /* 0x0000001106117220 */ /* 0x040fe20000400000 */
[----:B------:R-:W-:Y:S01]  /*1670*/  FMUL R21, R6, R21 ;  /* 0x0000001506157220 */ /* 0x000fe20000400000 */
[----:B------:R-:W-:Y:S01]  /*1680*/  FFMA R10, R13, R22, R10 ;  /* 0x000000160d0a7223 */ /* 0x000fe2000000000a */
[----:B------:R-:W-:Y:S01]  /*1690*/  FFMA R11, R12, R23, R11 ;  /* 0x000000170c0b7223 */ /* 0x000fe2000000000b */
[----:B------:R-:W-:Y:S01]  /*16a0*/  FFMA R17, R17, R24, R28 ;  /* 0x0000001811117223 */ /* 0x000fe2000000001c */
[----:B------:R-:W-:Y:S01]  /*16b0*/  FFMA R26, R21, R26, R30 ;  /* 0x0000001a151a7223 */ /* 0x000fe2000000001e */
[----:B-1----:R-:W-:-:S03]  /*16c0*/  IMAD.WIDE R8, R14, 0x2, R8 ;  /* 0x000000020e087825 */ /* 0x002fc600078e0208 */
[----:B------:R-:W-:Y:S02]  /*16d0*/  F2FP.BF16.F32.PACK_AB R10, R17, R10 ;  /* 0x0000000a110a723e */ /* 0x000fe400000010ff */
[----:B------:R-:W-:-:S05]  /*16e0*/  F2FP.BF16.F32.PACK_AB R11, R26, R11 ;  /* 0x0000000b1a0b723e */ /* 0x000fca00000010ff */
[----:B------:R1:W-:Y:S01]  /*16f0*/  @!P0 STG.E.64 desc[UR4][R8.64], R10 ;  /* 0x0000000a08008986 */ /* 0x0003e2000c101b04 */
[----:B------:R-:W-:Y:S05]  /*1700*/  @!P3 BRA `(.L_x_2) ;  /* 0xfffffff800ccb947 */ /* 0x000fea000383ffff */
[----:B------:R-:W-:Y:S05]  /*1710*/  EXIT ;  /* 0x000000000000794d */ /* 0x000fea0003800000 */
.L_x_3:
[----:B------:R-:W-:-:S00]  /*1720*/  BRA `(.L_x_3) ;  /* 0xfffffffc00fc7947 */ /* 0x000fc0000383ffff */
[----:B------:R-:W-:-:S00]  /*1730*/  NOP ;  /* 0x0000000000007918 */ /* 0x000fc00000000000 */
        /* <DEDUP_REMOVED lines=12> */
.L_x_4:


//--------------------- .nv.global.init           --------------------------
	.section	.nv.global.init,"aw",@progbits
.nv.global.init:
	.type		_$_str,@object
	.size		_$_str,(.L_0 - _$_str)
_$_str:
        /*0000*/ 	.byte	0x5f, 0x5f, 0x43, 0x55, 0x44, 0x41, 0x5f, 0x46, 0x54, 0x5a, 0x00
.L_0:


//--------------------- .nv.constant0.triton_     --------------------------
	.section	.nv.constant0.triton_,"a",@progbits
	.sectionflags	@""
	.align	4
.nv.constant0.triton_:
	.zero		592
